	.headerflags	@"EF_CUDA_TEXMODE_UNIFIED EF_CUDA_64BIT_ADDRESS EF_CUDA_ACCELERATORS EF_CUDA_SM90 EF_CUDA_VIRTUAL_SM(EF_CUDA_SM90)"
	.elftype	@"ET_EXEC"


//--------------------- .nv.info                  --------------------------
	.section	.nv.info,"",@"SHT_CUDA_INFO"
	.align	4


	//----- nvinfo : EIATTR_REGCOUNT
	.align		4
        /*0000*/ 	.byte	0x04, 0x2f
        /*0002*/ 	.short	(.L_1 - .L_0)
	.align		4
.L_0:
        /*0004*/ 	.word	index@(triton_poi_fused__to_copy_14)
        /*0008*/ 	.word	0x00000009


	//----- nvinfo : EIATTR_MIN_STACK_SIZE
	.align		4
.L_1:
        /*000c*/ 	.byte	0x04, 0x12
        /*000e*/ 	.short	(.L_3 - .L_2)
	.align		4
.L_2:
        /*0010*/ 	.word	index@(triton_poi_fused__to_copy_14)
        /*0014*/ 	.word	0x00000000


	//----- nvinfo : EIATTR_FRAME_SIZE
	.align		4
.L_3:
        /*0018*/ 	.byte	0x04, 0x11
        /*001a*/ 	.short	(.L_5 - .L_4)
	.align		4
.L_4:
        /*001c*/ 	.word	index@(triton_poi_fused__to_copy_14)
        /*0020*/ 	.word	0x00000000


	//----- nvinfo : EIATTR_MIN_STACK_SIZE
	.align		4
.L_5:
        /*0024*/ 	.byte	0x04, 0x12
        /*0026*/ 	.short	(.L_7 - .L_6)
	.align		4
.L_6:
        /*0028*/ 	.word	index@(triton_poi_fused__to_copy_14)
        /*002c*/ 	.word	0x00000000
.L_7:


//--------------------- .nv.info.triton_poi_fused__to_copy_14 --------------------------
	.section	.nv.info.triton_poi_fused__to_copy_14,"",@"SHT_CUDA_INFO"
	.sectionflags	@""
	.align	4


	//----- nvinfo : EIATTR_CUDA_API_VERSION
	.align		4
        /*0000*/ 	.byte	0x04, 0x37
        /*0002*/ 	.short	(.L_9 - .L_8)
.L_8:
        /*0004*/ 	.word	0x0000007c


	//----- nvinfo : EIATTR_KPARAM_INFO
	.align		4
.L_9:
        /*0008*/ 	.byte	0x04, 0x17
        /*000a*/ 	.short	(.L_11 - .L_10)
.L_10:
        /*000c*/ 	.word	0x00000000
        /*0010*/ 	.short	0x0001
        /*0012*/ 	.short	0x0008
        /*0014*/ 	.byte	0x00, 0xf0, 0x11, 0x00


	//----- nvinfo : EIATTR_KPARAM_INFO
	.align		4
.L_11:
        /*0018*/ 	.byte	0x04, 0x17
        /*001a*/ 	.short	(.L_13 - .L_12)
.L_12:
        /*001c*/ 	.word	0x00000000
        /*0020*/ 	.short	0x0000
        /*0022*/ 	.short	0x0000
        /*0024*/ 	.byte	0x00, 0xf4, 0x21, 0x00


	//----- nvinfo : EIATTR_SPARSE_MMA_MASK
	.align		4
.L_13:
        /*0028*/ 	.byte	0x03, 0x50
        /*002a*/ 	.short	0x0000


	//----- nvinfo : EIATTR_MAXREG_COUNT
	.align		4
        /*002c*/ 	.byte	0x03, 0x1b
        /*002e*/ 	.short	0x00ff


	//----- nvinfo : EIATTR_EXIT_INSTR_OFFSETS
	.align		4
        /*0030*/ 	.byte	0x04, 0x1c
        /*0032*/ 	.short	(.L_15 - .L_14)


	//   ....[0]....
.L_14:
        /*0034*/ 	.word	0x000000e0


	//   ....[1]....
        /*0038*/ 	.word	0x00000110


	//----- nvinfo : EIATTR_REQNTID
	.align		4
.L_15:
        /*003c*/ 	.byte	0x04, 0x10
        /*003e*/ 	.short	(.L_17 - .L_16)
.L_16:
        /*0040*/ 	.word	0x00000020
        /*0044*/ 	.word	0x00000001
        /*0048*/ 	.word	0x00000001


	//----- nvinfo : EIATTR_CBANK_PARAM_SIZE
	.align		4
.L_17:
        /*004c*/ 	.byte	0x03, 0x19
        /*004e*/ 	.short	0x000c


	//----- nvinfo : EIATTR_PARAM_CBANK
	.align		4
        /*0050*/ 	.byte	0x04, 0x0a
        /*0052*/ 	.short	(.L_19 - .L_18)
	.align		4
.L_18:
        /*0054*/ 	.word	index@(.nv.constant0.triton_poi_fused__to_copy_14)
        /*0058*/ 	.short	0x0210
        /*005a*/ 	.short	0x000c


	//----- nvinfo : EIATTR_SW_WAR
	.align		4
.L_19:
        /*005c*/ 	.byte	0x04, 0x36
        /*005e*/ 	.short	(.L_21 - .L_20)
.L_20:
        /*0060*/ 	.word	0x00000008
.L_21:


//--------------------- .nv.callgraph             --------------------------
	.section	.nv.callgraph,"",@"SHT_CUDA_CALLGRAPH"
	.align	4
	.sectionentsize	8
	.align		4
        /*0000*/ 	.word	0x00000000
	.align		4
        /*0004*/ 	.word	0xffffffff
	.align		4
        /*0008*/ 	.word	0x00000000
	.align		4
        /*000c*/ 	.word	0xfffffffe
	.align		4
        /*0010*/ 	.word	0x00000000
	.align		4
        /*0014*/ 	.word	0xfffffffd
	.align		4
        /*0018*/ 	.word	0x00000000
	.align		4
        /*001c*/ 	.word	0xfffffffc


//--------------------- .text.triton_poi_fused__to_copy_14 --------------------------
	.section	.text.triton_poi_fused__to_copy_14,"ax",@progbits
	.align	128
        .global         triton_poi_fused__to_copy_14
        .type           triton_poi_fused__to_copy_14,@function
        .size           triton_poi_fused__to_copy_14,(.L_x_1 - triton_poi_fused__to_copy_14)
        .other          triton_poi_fused__to_copy_14,@"STO_CUDA_ENTRY STV_DEFAULT"
triton_poi_fused__to_copy_14:
.text.triton_poi_fused__to_copy_14:
[----:B------:R-:W0:Y:S02]  /*0000*/  LDC R1, c[0x0][0x28] ;  /* 0x00000a00ff017b82 */ /* 0x000e240000000800 */
[----:B------:R-:W1:Y:S01]  /*0010*/  S2R R6, SR_TID.X ;  /* 0x0000000000067919 */ /* 0x000e620000002100 */
[----:B------:R-:W2:Y:S01]  /*0020*/  LDC.64 R2, c[0x0][0x210] ;  /* 0x00008400ff027b82 */ /* 0x000ea20000000a00 */
[----:B------:R-:W3:Y:S01]  /*0030*/  S2R R5, SR_CTAID.X ;  /* 0x0000000000057919 */ /* 0x000ee20000002500 */
[C---:B-1----:R-:W-:Y:S02]  /*0040*/  LOP3.LUT R0, R6.reuse, 0xf, RZ, 0xc0, !PT ;  /* 0x0000000f06007812 */ /* 0x042fe400078ec0ff */
[----:B------:R-:W-:-:S03]  /*0050*/  LOP3.LUT P0, RZ, R6, 0x10, RZ, 0xc0, !PT ;  /* 0x0000001006ff7812 */ /* 0x000fc6000780c0ff */
[----:B---3--:R-:W-:-:S04]  /*0060*/  IMAD R5, R5, 0x10, R0 ;  /* 0x0000001005057824 */ /* 0x008fc800078e0200 */
[C---:B--2---:R-:W-:Y:S01]  /*0070*/  IMAD.WIDE R2, R5.reuse, 0x8, R2 ;  /* 0x0000000805027825 */ /* 0x044fe200078e0202 */
[----:B------:R-:W-:Y:S02]  /*0080*/  I2FP.F32.S32 R0, R5 ;  /* 0x0000000500007245 */ /* 0x000fe40000201400 */
[----:B------:R-:W-:-:S03]  /*0090*/  ISETP.LT.AND P0, PT, R5, 0x10, !P0 ;  /* 0x000000100500780c */ /* 0x000fc60004701270 */
[----:B------:R-:W-:-:S05]  /*00a0*/  FMUL R0, R0, 0.46666666865348815918 ;  /* 0x3eeeeeef00007820 */ /* 0x000fca0000400000 */
[----:B------:R-:W-:-:S04]  /*00b0*/  FMNMX R0, RZ, R0, !PT ;  /* 0x00000000ff007209 */ /* 0x000fc80007800000 */
[----:B------:R-:W1:Y:S02]  /*00c0*/  F2I.TRUNC.NTZ R4, R0 ;  /* 0x0000000000047305 */ /* 0x000e64000020f100 */
[----:B-1----:R-:W-:Y:S01]  /*00d0*/  SHF.R.S32.HI R5, RZ, 0x1f, R4 ;  /* 0x0000001fff057819 */ /* 0x002fe20000011404 */
[----:B------:R-:W-:Y:S06]  /*00e0*/  @!P0 EXIT ;  /* 0x000000000000894d */ /* 0x000fec0003800000 */
[----:B------:R-:W-:Y:S02]  /*00f0*/  ULDC.64 UR4, c[0x0][0x208] ;  /* 0x0000820000047ab9 */ /* 0x000fe40000000a00 */
[----:B------:R-:W-:Y:S01]  /*0100*/  STG.E.64 desc[UR4][R2.64], R4 ;  /* 0x0000000402007986 */ /* 0x000fe2000c101b04 */
[----:B------:R-:W-:Y:S05]  /*0110*/  EXIT ;  /* 0x000000000000794d */ /* 0x000fea0003800000 */
.L_x_0:
[----:B------:R-:W-:-:S00]  /*0120*/  BRA `(.L_x_0) ;  /* 0xfffffffc00fc7947 */ /* 0x000fc0000383ffff */
[----:B------:R-:W-:-:S00]  /*0130*/  NOP ;  /* 0x0000000000007918 */ /* 0x000fc00000000000 */
        /* <DEDUP_REMOVED lines=12> */
.L_x_1:


//--------------------- .nv.constant0.triton_poi_fused__to_copy_14 --------------------------
	.section	.nv.constant0.triton_poi_fused__to_copy_14,"a",@progbits
	.sectionflags	@""
	.align	4
.nv.constant0.triton_poi_fused__to_copy_14:
	.zero		540
